//
// Generated by NVIDIA NVVM Compiler
//
// Compiler Build ID: CL-36424714
// Cuda compilation tools, release 13.0, V13.0.88
// Based on NVVM 20.0.0
//

.version 9.0
.target sm_100
.address_size 64

	// .globl	_Z9array_sumPiS_
// _ZZ9array_sumPiS_E11partial_sum has been demoted

.visible .entry _Z9array_sumPiS_(
	.param .u64 .ptr .align 1 _Z9array_sumPiS__param_0,
	.param .u64 .ptr .align 1 _Z9array_sumPiS__param_1
)
{
	.reg .pred 	%p<5>;
	.reg .b32 	%r<18>;
	.reg .b64 	%rd<9>;
	// demoted variable
	.shared .align 4 .b8 _ZZ9array_sumPiS_E11partial_sum[4096];
	ld.param.u64 	%rd2, [_Z9array_sumPiS__param_0];
	ld.param.u64 	%rd1, [_Z9array_sumPiS__param_1];
	cvta.to.global.u64 	%rd3, %rd2;
	mov.u32 	%r1, %ctaid.x;
	mov.u32 	%r17, %ntid.x;
	mov.u32 	%r3, %tid.x;
	mad.lo.s32 	%r7, %r1, %r17, %r3;
	mul.wide.s32 	%rd4, %r7, 4;
	add.s64 	%rd5, %rd3, %rd4;
	ld.global.u32 	%r8, [%rd5];
	shl.b32 	%r9, %r3, 2;
	mov.u32 	%r10, _ZZ9array_sumPiS_E11partial_sum;
	add.s32 	%r4, %r10, %r9;
	st.shared.u32 	[%r4], %r8;
	bar.sync 	0;
	setp.lt.u32 	%p1, %r17, 2;
	@%p1 bra 	$L__BB0_4;
$L__BB0_1:
	shr.u32 	%r6, %r17, 1;
	setp.ge.u32 	%p2, %r3, %r6;
	@%p2 bra 	$L__BB0_3;
	shl.b32 	%r11, %r6, 2;
	add.s32 	%r12, %r4, %r11;
	ld.shared.u32 	%r13, [%r12];
	ld.shared.u32 	%r14, [%r4];
	add.s32 	%r15, %r14, %r13;
	st.shared.u32 	[%r4], %r15;
$L__BB0_3:
	bar.sync 	0;
	setp.gt.u32 	%p3, %r17, 3;
	mov.u32 	%r17, %r6;
	@%p3 bra 	$L__BB0_1;
$L__BB0_4:
	setp.ne.s32 	%p4, %r3, 0;
	@%p4 bra 	$L__BB0_6;
	ld.shared.u32 	%r16, [_ZZ9array_sumPiS_E11partial_sum];
	cvta.to.global.u64 	%rd6, %rd1;
	mul.wide.u32 	%rd7, %r1, 4;
	add.s64 	%rd8, %rd6, %rd7;
	st.global.u32 	[%rd8], %r16;
$L__BB0_6:
	ret;

}


// ===== COMPILED SASS (sm_100) =====

	.target	sm_100

	.elftype	@"ET_EXEC"


//--------------------- .note.nv.tkinfo           --------------------------
	.section	.note.nv.tkinfo,"",@"SHT_NOTE"
	.sectionflags	@"SHF_NOTE_NV_TKINFO"
	.tkinfo
        /*0018*/ 	.word	0x00000002
        /*0030*/ 	.string	""
        /*0030*/ 	.string	"ptxas"
        /*0030*/ 	.string	"Cuda compilation tools, release 13.0, V13.0.88"
        /*0030*/ 	.string	"Build cuda_13.0.r13.0/compiler.36424714_0"
        /*0030*/ 	.string	"-arch sm_100 -m 64 "



//--------------------- .note.nv.cuinfo           --------------------------
	.section	.note.nv.cuinfo,"",@"SHT_NOTE"
	.sectionflags	@"SHF_NOTE_NV_CUINFO"
        /*0018*/ 	.short	0x0002
        /*001a*/ 	.short	0x0064
        /*001c*/ 	.short	0x0082
	.zero		2


//--------------------- .nv.info                  --------------------------
	.section	.nv.info,"",@"SHT_CUDA_INFO"
	.align	4


	//----- nvinfo : EIATTR_REGCOUNT
	.align		4
        /*0000*/ 	.byte	0x04, 0x2f
        /*0002*/ 	.short	(.L_1 - .L_0)
	.align		4
.L_0:
        /*0004*/ 	.word	index@(_Z9array_sumPiS_)
        /*0008*/ 	.word	0x0000000b


	//----- nvinfo : EIATTR_FRAME_SIZE
	.align		4
.L_1:
        /*000c*/ 	.byte	0x04, 0x11
        /*000e*/ 	.short	(.L_3 - .L_2)
	.align		4
.L_2:
        /*0010*/ 	.word	index@(_Z9array_sumPiS_)
        /*0014*/ 	.word	0x00000000


	//----- nvinfo : EIATTR_MIN_STACK_SIZE
	.align		4
.L_3:
        /*0018*/ 	.byte	0x04, 0x12
        /*001a*/ 	.short	(.L_5 - .L_4)
	.align		4
.L_4:
        /*001c*/ 	.word	index@(_Z9array_sumPiS_)
        /*0020*/ 	.word	0x00000000
.L_5:


//--------------------- .nv.compat                --------------------------
	.section	.nv.compat,"",@"SHT_CUDA_COMPAT_INFO"
	.align	4
        /*0000*/ 	.byte	0x02, 0x09, 0x00, 0x00, 0x02, 0x02, 0x01, 0x00, 0x02, 0x05, 0x05, 0x00, 0x03, 0x07, 0x01, 0x01
        /*0010*/ 	.byte	0x02, 0x03, 0x00, 0x00, 0x02, 0x06, 0x01, 0x00, 0x04, 0x0b, 0x08, 0x00, 0x09, 0x00, 0x00, 0x00
        /*0020*/ 	.byte	0x00, 0x00, 0x00, 0x00


//--------------------- .nv.info._Z9array_sumPiS_ --------------------------
	.section	.nv.info._Z9array_sumPiS_,"",@"SHT_CUDA_INFO"
	.sectionflags	@""
	.align	4


	//----- nvinfo : EIATTR_CUDA_API_VERSION
	.align		4
        /*0000*/ 	.byte	0x04, 0x37
        /*0002*/ 	.short	(.L_7 - .L_6)
.L_6:
        /*0004*/ 	.word	0x00000082


	//----- nvinfo : EIATTR_KPARAM_INFO
	.align		4
.L_7:
        /*0008*/ 	.byte	0x04, 0x17
        /*000a*/ 	.short	(.L_9 - .L_8)
.L_8:
        /*000c*/ 	.word	0x00000000
        /*0010*/ 	.short	0x0001
        /*0012*/ 	.short	0x0008
        /*0014*/ 	.byte	0x00, 0xf5, 0x21, 0x00


	//----- nvinfo : EIATTR_KPARAM_INFO
	.align		4
.L_9:
        /*0018*/ 	.byte	0x04, 0x17
        /*001a*/ 	.short	(.L_11 - .L_10)
.L_10:
        /*001c*/ 	.word	0x00000000
        /*0020*/ 	.short	0x0000
        /*0022*/ 	.short	0x0000
        /*0024*/ 	.byte	0x00, 0xf5, 0x21, 0x00


	//----- nvinfo : EIATTR_SPARSE_MMA_MASK
	.align		4
.L_11:
        /*0028*/ 	.byte	0x03, 0x50
        /*002a*/ 	.short	0x0000


	//----- nvinfo : EIATTR_MAXREG_COUNT
	.align		4
        /*002c*/ 	.byte	0x03, 0x1b
        /*002e*/ 	.short	0x00ff


	//----- nvinfo : EIATTR_NUM_BARRIERS
	.align		4
        /*0030*/ 	.byte	0x02, 0x4c
        /*0032*/ 	.byte	0x01
	.zero		1


	//----- nvinfo : EIATTR_MERCURY_ISA_VERSION
	.align		4
        /*0034*/ 	.byte	0x03, 0x5f
        /*0036*/ 	.short	0x0101


	//----- nvinfo : EIATTR_VRC_CTA_INIT_COUNT
	.align		4
        /*0038*/ 	.byte	0x02, 0x4a
	.zero		1
	.zero		1


	//----- nvinfo : EIATTR_EXIT_INSTR_OFFSETS
	.align		4
        /*003c*/ 	.byte	0x04, 0x1c
        /*003e*/ 	.short	(.L_13 - .L_12)


	//   ....[0]....
.L_12:
        /*0040*/ 	.word	0x000001e0


	//   ....[1]....
        /*0044*/ 	.word	0x00000260


	//----- nvinfo : EIATTR_CBANK_PARAM_SIZE
	.align		4
.L_13:
        /*0048*/ 	.byte	0x03, 0x19
        /*004a*/ 	.short	0x0010


	//----- nvinfo : EIATTR_PARAM_CBANK
	.align		4
        /*004c*/ 	.byte	0x04, 0x0a
        /*004e*/ 	.short	(.L_15 - .L_14)
	.align		4
.L_14:
        /*0050*/ 	.word	index@(.nv.constant0._Z9array_sumPiS_)
        /*0054*/ 	.short	0x0380
        /*0056*/ 	.short	0x0010


	//----- nvinfo : EIATTR_SW_WAR
	.align		4
.L_15:
        /*0058*/ 	.byte	0x04, 0x36
        /*005a*/ 	.short	(.L_17 - .L_16)
.L_16:
        /*005c*/ 	.word	0x00000008
.L_17:


//--------------------- .nv.callgraph             --------------------------
	.section	.nv.callgraph,"",@"SHT_CUDA_CALLGRAPH"
	.align	4
	.sectionentsize	8
	.align		4
        /*0000*/ 	.word	0x00000000
	.align		4
        /*0004*/ 	.word	0xffffffff
	.align		4
        /*0008*/ 	.word	0x00000000
	.align		4
        /*000c*/ 	.word	0xfffffffe
	.align		4
        /*0010*/ 	.word	0x00000000
	.align		4
        /*0014*/ 	.word	0xfffffffd
	.align		4
        /*0018*/ 	.word	0x00000000
	.align		4
        /*001c*/ 	.word	0xfffffffc


//--------------------- .text._Z9array_sumPiS_    --------------------------
	.section	.text._Z9array_sumPiS_,"ax",@progbits
	.align	128
        .global         _Z9array_sumPiS_
        .type           _Z9array_sumPiS_,@function
        .size           _Z9array_sumPiS_,(.L_x_3 - _Z9array_sumPiS_)
        .other          _Z9array_sumPiS_,@"STO_CUDA_ENTRY STV_DEFAULT"
_Z9array_sumPiS_:
.text._Z9array_sumPiS_:
[----:B------:R-:W-:Y:S01]  /*0000*/  LDC R1, c[0x0][0x37c] ;  /* 0x0000df00ff017b82 */ /* 0x000fe20000000800 */
[----:B------:R-:W0:Y:S07]  /*0010*/  S2R R7, SR_CTAID.X ;  /* 0x0000000000077919 */ /* 0x000e2e0000002500 */
[----:B------:R-:W1:Y:S01]  /*0020*/  LDC.64 R2, c[0x0][0x380] ;  /* 0x0000e000ff027b82 */ /* 0x000e620000000a00 */
[----:B------:R-:W0:Y:S01]  /*0030*/  LDCU UR8, c[0x0][0x360] ;  /* 0x00006c00ff0877ac */ /* 0x000e220008000800 */
[----:B------:R-:W0:Y:S01]  /*0040*/  S2R R6, SR_TID.X ;  /* 0x0000000000067919 */ /* 0x000e220000002100 */
[----:B------:R-:W2:Y:S01]  /*0050*/  LDCU.64 UR6, c[0x0][0x358] ;  /* 0x00006b00ff0677ac */ /* 0x000ea20008000a00 */
[----:B0-----:R-:W-:-:S04]  /*0060*/  IMAD R5, R7, UR8, R6 ;  /* 0x0000000807057c24 */ /* 0x001fc8000f8e0206 */
[----:B-1----:R-:W-:-:S06]  /*0070*/  IMAD.WIDE R2, R5, 0x4, R2 ;  /* 0x0000000405027825 */ /* 0x002fcc00078e0202 */
[----:B--2---:R-:W2:Y:S01]  /*0080*/  LDG.E R2, desc[UR6][R2.64] ;  /* 0x0000000602027981 */ /* 0x004ea2000c1e1900 */
[----:B------:R-:W0:Y:S01]  /*0090*/  S2UR UR5, SR_CgaCtaId ;  /* 0x00000000000579c3 */ /* 0x000e220000008800 */
[----:B------:R-:W-:Y:S01]  /*00a0*/  UMOV UR4, 0x400 ;  /* 0x0000040000047882 */ /* 0x000fe20000000000 */
[----:B------:R-:W-:Y:S01]  /*00b0*/  UISETP.GE.U32.AND UP0, UPT, UR8, 0x2, UPT ;  /* 0x000000020800788c */ /* 0x000fe2000bf06070 */
[----:B------:R-:W-:Y:S01]  /*00c0*/  ISETP.NE.AND P0, PT, R6, RZ, PT ;  /* 0x000000ff0600720c */ /* 0x000fe20003f05270 */
[----:B0-----:R-:W-:-:S06]  /*00d0*/  ULEA UR4, UR5, UR4, 0x18 ;  /* 0x0000000405047291 */ /* 0x001fcc000f8ec0ff */
[----:B------:R-:W-:-:S05]  /*00e0*/  LEA R5, R6, UR4, 0x2 ;  /* 0x0000000406057c11 */ /* 0x000fca000f8e10ff */
[----:B--2---:R0:W-:Y:S01]  /*00f0*/  STS [R5], R2 ;  /* 0x0000000205007388 */ /* 0x0041e20000000800 */
[----:B------:R-:W-:Y:S06]  /*0100*/  BAR.SYNC.DEFER_BLOCKING 0x0 ;  /* 0x0000000000007b1d */ /* 0x000fec0000010000 */
[----:B------:R-:W-:Y:S05]  /*0110*/  BRA.U !UP0, `(.L_x_0) ;  /* 0x0000000108307547 */ /* 0x000fea000b800000 */
[----:B------:R-:W-:-:S07]  /*0120*/  IMAD.U32 R0, RZ, RZ, UR8 ;  /* 0x00000008ff007e24 */ /* 0x000fce000f8e00ff */
.L_x_1:
[----:B------:R-:W-:-:S04]  /*0130*/  SHF.R.U32.HI R8, RZ, 0x1, R0 ;  /* 0x00000001ff087819 */ /* 0x000fc80000011600 */
[----:B------:R-:W-:-:S13]  /*0140*/  ISETP.GE.U32.AND P1, PT, R6, R8, PT ;  /* 0x000000080600720c */ /* 0x000fda0003f26070 */
[----:B0-----:R-:W-:Y:S01]  /*0150*/  @!P1 IMAD R2, R8, 0x4, R5 ;  /* 0x0000000408029824 */ /* 0x001fe200078e0205 */
[----:B------:R-:W-:Y:S05]  /*0160*/  @!P1 LDS R3, [R5] ;  /* 0x0000000005039984 */ /* 0x000fea0000000800 */
[----:B------:R-:W0:Y:S02]  /*0170*/  @!P1 LDS R2, [R2] ;  /* 0x0000000002029984 */ /* 0x000e240000000800 */
[----:B0-----:R-:W-:-:S05]  /*0180*/  @!P1 IADD3 R4, PT, PT, R2, R3, RZ ;  /* 0x0000000302049210 */ /* 0x001fca0007ffe0ff */
[----:B------:R1:W-:Y:S01]  /*0190*/  @!P1 STS [R5], R4 ;  /* 0x0000000405009388 */ /* 0x0003e20000000800 */
[----:B------:R-:W-:Y:S01]  /*01a0*/  BAR.SYNC.DEFER_BLOCKING 0x0 ;  /* 0x0000000000007b1d */ /* 0x000fe20000010000 */
[----:B------:R-:W-:Y:S01]  /*01b0*/  ISETP.GT.U32.AND P1, PT, R0, 0x3, PT ;  /* 0x000000030000780c */ /* 0x000fe20003f24070 */
[----:B------:R-:W-:-:S12]  /*01c0*/  IMAD.MOV.U32 R0, RZ, RZ, R8 ;  /* 0x000000ffff007224 */ /* 0x000fd800078e0008 */
[----:B-1----:R-:W-:Y:S05]  /*01d0*/  @P1 BRA `(.L_x_1) ;  /* 0xfffffffc00d41947 */ /* 0x002fea000383ffff */
.L_x_0:
[----:B------:R-:W-:Y:S05]  /*01e0*/  @P0 EXIT ;  /* 0x000000000000094d */ /* 0x000fea0003800000 */
[----:B------:R-:W1:Y:S01]  /*01f0*/  S2UR UR5, SR_CgaCtaId ;  /* 0x00000000000579c3 */ /* 0x000e620000008800 */
[----:B------:R-:W-:-:S07]  /*0200*/  UMOV UR4, 0x400 ;  /* 0x0000040000047882 */ /* 0x000fce0000000000 */
[----:B0-----:R-:W0:Y:S01]  /*0210*/  LDC.64 R2, c[0x0][0x388] ;  /* 0x0000e200ff027b82 */ /* 0x001e220000000a00 */
[----:B-1----:R-:W-:Y:S01]  /*0220*/  ULEA UR4, UR5, UR4, 0x18 ;  /* 0x0000000405047291 */ /* 0x002fe2000f8ec0ff */
[----:B0-----:R-:W-:-:S08]  /*0230*/  IMAD.WIDE.U32 R2, R7, 0x4, R2 ;  /* 0x0000000407027825 */ /* 0x001fd000078e0002 */
[----:B------:R-:W0:Y:S04]  /*0240*/  LDS R5, [UR4] ;  /* 0x00000004ff057984 */ /* 0x000e280008000800 */
[----:B0-----:R-:W-:Y:S01]  /*0250*/  STG.E desc[UR6][R2.64], R5 ;  /* 0x0000000502007986 */ /* 0x001fe2000c101906 */
[----:B------:R-:W-:Y:S05]  /*0260*/  EXIT ;  /* 0x000000000000794d */ /* 0x000fea0003800000 */
.L_x_2:
[----:B------:R-:W-:-:S00]  /*0270*/  BRA `(.L_x_2) ;  /* 0xfffffffc00fc7947 */ /* 0x000fc0000383ffff */
[----:B------:R-:W-:-:S00]  /*0280*/  NOP ;  /* 0x0000000000007918 */ /* 0x000fc00000000000 */
[----:B------:R-:W-:-:S00]  /*0290*/  NOP ;  /* 0x0000000000007918 */ /* 0x000fc00000000000 */
[----:B------:R-:W-:-:S00]  /*02a0*/  NOP ;  /* 0x0000000000007918 */ /* 0x000fc00000000000 */
[----:B------:R-:W-:-:S00]  /*02b0*/  NOP ;  /* 0x0000000000007918 */ /* 0x000fc00000000000 */
[----:B------:R-:W-:-:S00]  /*02c0*/  NOP ;  /* 0x0000000000007918 */ /* 0x000fc00000000000 */
[----:B------:R-:W-:-:S00]  /*02d0*/  NOP ;  /* 0x0000000000007918 */ /* 0x000fc00000000000 */
[----:B------:R-:W-:-:S00]  /*02e0*/  NOP ;  /* 0x0000000000007918 */ /* 0x000fc00000000000 */
[----:B------:R-:W-:-:S00]  /*02f0*/  NOP ;  /* 0x0000000000007918 */ /* 0x000fc00000000000 */
.L_x_3:


//--------------------- .nv.shared._Z9array_sumPiS_ --------------------------
	.section	.nv.shared._Z9array_sumPiS_,"aw",@nobits
	.sectionflags	@""
	.align	4
.nv.shared._Z9array_sumPiS_:
	.zero		5120


//--------------------- .nv.shared.reserved.0     --------------------------
	.section	.nv.shared.reserved.0,"aw",@nobits
	.weak		__nv_reservedSMEM_offset_0_alias
	.size		__nv_reservedSMEM_offset_0_alias, 0, 64
	.other		__nv_reservedSMEM_offset_0_alias,@"STO_CUDA_RESERVED_SHARED STV_DEFAULT"
__nv_reservedSMEM_offset_0_alias:
	.zero		0
	.zero		64


//--------------------- .nv.constant0._Z9array_sumPiS_ --------------------------
	.section	.nv.constant0._Z9array_sumPiS_,"a",@progbits
	.sectionflags	@""
	.align	4
.nv.constant0._Z9array_sumPiS_:
	.zero		912


//--------------------- SYMBOLS --------------------------

	.type		.nv.reservedSmem.offset0,@object
	.size		.nv.reservedSmem.offset0,0x4
	.type		.nv.reservedSmem.cap,@object
	.size		.nv.reservedSmem.cap,0x4
